//
// Generated by NVIDIA NVVM Compiler
//
// Compiler Build ID: CL-36424714
// Cuda compilation tools, release 13.0, V13.0.88
// Based on NVVM 20.0.0
//

.version 9.0
.target sm_100
.address_size 64

	// .globl	_Z28sgemm_warptiling_coordinatediiifPfS_fS_
// _ZZ28sgemm_warptiling_coordinatediiifPfS_fS_E19shared_a_transposed has been demoted
// _ZZ28sgemm_warptiling_coordinatediiifPfS_fS_E13shared_b_tile has been demoted

.visible .entry _Z28sgemm_warptiling_coordinatediiifPfS_fS_(
	.param .u32 _Z28sgemm_warptiling_coordinatediiifPfS_fS__param_0,
	.param .u32 _Z28sgemm_warptiling_coordinatediiifPfS_fS__param_1,
	.param .u32 _Z28sgemm_warptiling_coordinatediiifPfS_fS__param_2,
	.param .f32 _Z28sgemm_warptiling_coordinatediiifPfS_fS__param_3,
	.param .u64 .ptr .align 1 _Z28sgemm_warptiling_coordinatediiifPfS_fS__param_4,
	.param .u64 .ptr .align 1 _Z28sgemm_warptiling_coordinatediiifPfS_fS__param_5,
	.param .f32 _Z28sgemm_warptiling_coordinatediiifPfS_fS__param_6,
	.param .u64 .ptr .align 1 _Z28sgemm_warptiling_coordinatediiifPfS_fS__param_7
)
.maxntid 128
{
	.reg .pred 	%p<4>;
	.reg .b16 	%rs<3>;
	.reg .b32 	%r<74>;
	.reg .b32 	%f<675>;
	.reg .b64 	%rd<47>;
	// demoted variable
	.shared .align 4 .b8 _ZZ28sgemm_warptiling_coordinatediiifPfS_fS_E19shared_a_transposed[2048];
	// demoted variable
	.shared .align 4 .b8 _ZZ28sgemm_warptiling_coordinatediiifPfS_fS_E13shared_b_tile[4096];
	ld.param.u32 	%r17, [_Z28sgemm_warptiling_coordinatediiifPfS_fS__param_1];
	ld.param.u32 	%r18, [_Z28sgemm_warptiling_coordinatediiifPfS_fS__param_2];
	ld.param.u64 	%rd8, [_Z28sgemm_warptiling_coordinatediiifPfS_fS__param_4];
	ld.param.u64 	%rd9, [_Z28sgemm_warptiling_coordinatediiifPfS_fS__param_5];
	cvta.to.global.u64 	%rd10, %rd8;
	cvta.to.global.u64 	%rd11, %rd9;
	mov.u32 	%r19, %ctaid.y;
	mov.u32 	%r20, %ctaid.x;
	mov.u32 	%r1, %tid.x;
	shr.u32 	%r2, %r1, 5;
	and.b32  	%r3, %r1, 7;
	shr.u32 	%r21, %r1, 3;
	and.b32  	%r4, %r21, 3;
	shl.b32 	%r22, %r19, 6;
	mul.lo.s32 	%r23, %r18, %r22;
	mul.wide.s32 	%rd12, %r23, 4;
	add.s64 	%rd45, %rd10, %rd12;
	shl.b32 	%r24, %r20, 7;
	mul.wide.u32 	%rd13, %r24, 4;
	add.s64 	%rd46, %rd11, %rd13;
	shr.u32 	%r5, %r1, 1;
	and.b32  	%r25, %r5, 32;
	or.b32  	%r26, %r22, %r25;
	shl.b32 	%r27, %r1, 1;
	and.b32  	%r28, %r27, 64;
	or.b32  	%r29, %r28, %r24;
	mad.lo.s32 	%r6, %r26, %r17, %r29;
	setp.lt.s32 	%p1, %r18, 1;
	mov.f32 	%f611, 0f00000000;
	mov.f32 	%f612, %f611;
	mov.f32 	%f613, %f611;
	mov.f32 	%f614, %f611;
	mov.f32 	%f615, %f611;
	mov.f32 	%f616, %f611;
	mov.f32 	%f617, %f611;
	mov.f32 	%f618, %f611;
	mov.f32 	%f619, %f611;
	mov.f32 	%f620, %f611;
	mov.f32 	%f621, %f611;
	mov.f32 	%f622, %f611;
	mov.f32 	%f623, %f611;
	mov.f32 	%f624, %f611;
	mov.f32 	%f625, %f611;
	mov.f32 	%f626, %f611;
	mov.f32 	%f627, %f611;
	mov.f32 	%f628, %f611;
	mov.f32 	%f629, %f611;
	mov.f32 	%f630, %f611;
	mov.f32 	%f631, %f611;
	mov.f32 	%f632, %f611;
	mov.f32 	%f633, %f611;
	mov.f32 	%f634, %f611;
	mov.f32 	%f635, %f611;
	mov.f32 	%f636, %f611;
	mov.f32 	%f637, %f611;
	mov.f32 	%f638, %f611;
	mov.f32 	%f639, %f611;
	mov.f32 	%f640, %f611;
	mov.f32 	%f641, %f611;
	mov.f32 	%f642, %f611;
	mov.f32 	%f643, %f611;
	mov.f32 	%f644, %f611;
	mov.f32 	%f645, %f611;
	mov.f32 	%f646, %f611;
	mov.f32 	%f647, %f611;
	mov.f32 	%f648, %f611;
	mov.f32 	%f649, %f611;
	mov.f32 	%f650, %f611;
	mov.f32 	%f651, %f611;
	mov.f32 	%f652, %f611;
	mov.f32 	%f653, %f611;
	mov.f32 	%f654, %f611;
	mov.f32 	%f655, %f611;
	mov.f32 	%f656, %f611;
	mov.f32 	%f657, %f611;
	mov.f32 	%f658, %f611;
	mov.f32 	%f659, %f611;
	mov.f32 	%f660, %f611;
	mov.f32 	%f661, %f611;
	mov.f32 	%f662, %f611;
	mov.f32 	%f663, %f611;
	mov.f32 	%f664, %f611;
	mov.f32 	%f665, %f611;
	mov.f32 	%f666, %f611;
	mov.f32 	%f667, %f611;
	mov.f32 	%f668, %f611;
	mov.f32 	%f669, %f611;
	mov.f32 	%f670, %f611;
	mov.f32 	%f671, %f611;
	mov.f32 	%f672, %f611;
	mov.f32 	%f673, %f611;
	mov.f32 	%f674, %f611;
	@%p1 bra 	$L__BB0_5;
	shl.b32 	%r31, %r1, 2;
	and.b32  	%r32, %r31, 4;
	mad.lo.s32 	%r7, %r18, %r5, %r32;
	and.b32  	%r33, %r31, 124;
	mad.lo.s32 	%r8, %r2, %r17, %r33;
	and.b32  	%r35, %r27, 128;
	shl.b32 	%r36, %r4, 4;
	or.b32  	%r37, %r35, %r36;
	mov.u32 	%r38, _ZZ28sgemm_warptiling_coordinatediiifPfS_fS_E19shared_a_transposed;
	add.s32 	%r9, %r38, %r37;
	cvt.u16.u32 	%rs1, %r2;
	and.b16  	%rs2, %rs1, 1;
	mul.wide.u16 	%r39, %rs2, 256;
	shl.b32 	%r40, %r3, 4;
	or.b32  	%r41, %r39, %r40;
	mov.u32 	%r42, _ZZ28sgemm_warptiling_coordinatediiifPfS_fS_E13shared_b_tile;
	add.s32 	%r43, %r41, %r42;
	add.s32 	%r10, %r43, 128;
	mov.b32 	%r71, 0;
	mov.f32 	%f611, 0f00000000;
	mul.wide.u32 	%rd14, %r7, 4;
	mul.wide.s32 	%rd16, %r8, 4;
$L__BB0_2:
	shl.b32 	%r45, %r17, 2;
	add.s32 	%r46, %r8, %r45;
	add.s64 	%rd15, %rd45, %rd14;
	ld.global.v4.f32 	{%f261, %f262, %f263, %f264}, [%rd15];
	mov.u32 	%r47, %tid.x;
	shl.b32 	%r48, %r47, 1;
	shl.b32 	%r49, %r47, 10;
	or.b32  	%r50, %r49, %r48;
	and.b32  	%r51, %r50, 1276;
	mov.u32 	%r52, _ZZ28sgemm_warptiling_coordinatediiifPfS_fS_E19shared_a_transposed;
	add.s32 	%r53, %r52, %r51;
	st.shared.f32 	[%r53], %f261;
	st.shared.f32 	[%r53+256], %f262;
	st.shared.f32 	[%r53+512], %f263;
	st.shared.f32 	[%r53+768], %f264;
	add.s64 	%rd17, %rd46, %rd16;
	ld.global.v4.f32 	{%f265, %f266, %f267, %f268}, [%rd17];
	shl.b32 	%r54, %r47, 4;
	mov.u32 	%r55, _ZZ28sgemm_warptiling_coordinatediiifPfS_fS_E13shared_b_tile;
	add.s32 	%r56, %r55, %r54;
	st.shared.v4.f32 	[%r56], {%f265, %f266, %f267, %f268};
	mul.wide.s32 	%rd18, %r46, 4;
	add.s64 	%rd19, %rd46, %rd18;
	ld.global.v4.f32 	{%f269, %f270, %f271, %f272}, [%rd19];
	st.shared.v4.f32 	[%r56+2048], {%f269, %f270, %f271, %f272};
	bar.sync 	0;
	mov.b32 	%r73, 64;
	mov.u32 	%r72, %r10;
$L__BB0_3:
	add.s32 	%r57, %r9, %r73;
	ld.shared.f32 	%f273, [%r57+-64];
	ld.shared.f32 	%f274, [%r57+-60];
	ld.shared.f32 	%f275, [%r57+-56];
	ld.shared.f32 	%f276, [%r57+-52];
	ld.shared.f32 	%f277, [%r57];
	ld.shared.f32 	%f278, [%r57+4];
	ld.shared.f32 	%f279, [%r57+8];
	ld.shared.f32 	%f280, [%r57+12];
	ld.shared.f32 	%f281, [%r72+-128];
	ld.shared.f32 	%f282, [%r72+-124];
	ld.shared.f32 	%f283, [%r72+-120];
	ld.shared.f32 	%f284, [%r72+-116];
	ld.shared.f32 	%f285, [%r72];
	ld.shared.f32 	%f286, [%r72+4];
	ld.shared.f32 	%f287, [%r72+8];
	ld.shared.f32 	%f288, [%r72+12];
	fma.rn.f32 	%f674, %f273, %f281, %f674;
	fma.rn.f32 	%f673, %f273, %f282, %f673;
	fma.rn.f32 	%f672, %f273, %f283, %f672;
	fma.rn.f32 	%f671, %f273, %f284, %f671;
	fma.rn.f32 	%f666, %f274, %f281, %f666;
	fma.rn.f32 	%f665, %f274, %f282, %f665;
	fma.rn.f32 	%f664, %f274, %f283, %f664;
	fma.rn.f32 	%f663, %f274, %f284, %f663;
	fma.rn.f32 	%f658, %f275, %f281, %f658;
	fma.rn.f32 	%f657, %f275, %f282, %f657;
	fma.rn.f32 	%f656, %f275, %f283, %f656;
	fma.rn.f32 	%f655, %f275, %f284, %f655;
	fma.rn.f32 	%f650, %f276, %f281, %f650;
	fma.rn.f32 	%f649, %f276, %f282, %f649;
	fma.rn.f32 	%f648, %f276, %f283, %f648;
	fma.rn.f32 	%f647, %f276, %f284, %f647;
	fma.rn.f32 	%f670, %f273, %f285, %f670;
	fma.rn.f32 	%f669, %f273, %f286, %f669;
	fma.rn.f32 	%f668, %f273, %f287, %f668;
	fma.rn.f32 	%f667, %f273, %f288, %f667;
	fma.rn.f32 	%f662, %f274, %f285, %f662;
	fma.rn.f32 	%f661, %f274, %f286, %f661;
	fma.rn.f32 	%f660, %f274, %f287, %f660;
	fma.rn.f32 	%f659, %f274, %f288, %f659;
	fma.rn.f32 	%f654, %f275, %f285, %f654;
	fma.rn.f32 	%f653, %f275, %f286, %f653;
	fma.rn.f32 	%f652, %f275, %f287, %f652;
	fma.rn.f32 	%f651, %f275, %f288, %f651;
	fma.rn.f32 	%f646, %f276, %f285, %f646;
	fma.rn.f32 	%f645, %f276, %f286, %f645;
	fma.rn.f32 	%f644, %f276, %f287, %f644;
	fma.rn.f32 	%f643, %f276, %f288, %f643;
	fma.rn.f32 	%f642, %f277, %f281, %f642;
	fma.rn.f32 	%f641, %f277, %f282, %f641;
	fma.rn.f32 	%f640, %f277, %f283, %f640;
	fma.rn.f32 	%f639, %f277, %f284, %f639;
	fma.rn.f32 	%f634, %f278, %f281, %f634;
	fma.rn.f32 	%f633, %f278, %f282, %f633;
	fma.rn.f32 	%f632, %f278, %f283, %f632;
	fma.rn.f32 	%f631, %f278, %f284, %f631;
	fma.rn.f32 	%f626, %f279, %f281, %f626;
	fma.rn.f32 	%f625, %f279, %f282, %f625;
	fma.rn.f32 	%f624, %f279, %f283, %f624;
	fma.rn.f32 	%f623, %f279, %f284, %f623;
	fma.rn.f32 	%f618, %f280, %f281, %f618;
	fma.rn.f32 	%f617, %f280, %f282, %f617;
	fma.rn.f32 	%f616, %f280, %f283, %f616;
	fma.rn.f32 	%f615, %f280, %f284, %f615;
	fma.rn.f32 	%f638, %f277, %f285, %f638;
	fma.rn.f32 	%f637, %f277, %f286, %f637;
	fma.rn.f32 	%f636, %f277, %f287, %f636;
	fma.rn.f32 	%f635, %f277, %f288, %f635;
	fma.rn.f32 	%f630, %f278, %f285, %f630;
	fma.rn.f32 	%f629, %f278, %f286, %f629;
	fma.rn.f32 	%f628, %f278, %f287, %f628;
	fma.rn.f32 	%f627, %f278, %f288, %f627;
	fma.rn.f32 	%f622, %f279, %f285, %f622;
	fma.rn.f32 	%f621, %f279, %f286, %f621;
	fma.rn.f32 	%f620, %f279, %f287, %f620;
	fma.rn.f32 	%f619, %f279, %f288, %f619;
	fma.rn.f32 	%f614, %f280, %f285, %f614;
	fma.rn.f32 	%f613, %f280, %f286, %f613;
	fma.rn.f32 	%f612, %f280, %f287, %f612;
	fma.rn.f32 	%f611, %f280, %f288, %f611;
	add.s32 	%r73, %r73, 256;
	add.s32 	%r72, %r72, 512;
	setp.ne.s32 	%p2, %r73, 2112;
	@%p2 bra 	$L__BB0_3;
	shl.b32 	%r58, %r17, 3;
	add.s64 	%rd45, %rd45, 32;
	mul.wide.s32 	%rd20, %r58, 4;
	add.s64 	%rd46, %rd46, %rd20;
	bar.sync 	0;
	add.s32 	%r71, %r71, 8;
	setp.lt.s32 	%p3, %r71, %r18;
	@%p3 bra 	$L__BB0_2;
$L__BB0_5:
	ld.param.u64 	%rd44, [_Z28sgemm_warptiling_coordinatediiifPfS_fS__param_7];
	ld.param.f32 	%f482, [_Z28sgemm_warptiling_coordinatediiifPfS_fS__param_6];
	ld.param.f32 	%f481, [_Z28sgemm_warptiling_coordinatediiifPfS_fS__param_3];
	cvt.s64.s32 	%rd21, %r6;
	cvta.to.global.u64 	%rd22, %rd44;
	shl.b32 	%r59, %r17, 4;
	mov.u32 	%r60, %tid.x;
	shr.u32 	%r61, %r60, 3;
	and.b32  	%r62, %r61, 3;
	shl.b32 	%r63, %r60, 2;
	and.b32  	%r64, %r63, 28;
	mul.lo.s32 	%r65, %r62, %r17;
	shl.b32 	%r66, %r65, 2;
	add.s32 	%r67, %r66, %r64;
	cvt.s64.s32 	%rd23, %r67;
	add.s64 	%rd24, %rd21, %rd23;
	shl.b64 	%rd25, %rd24, 2;
	add.s64 	%rd26, %rd22, %rd25;
	ld.global.v4.f32 	{%f289, %f290, %f291, %f292}, [%rd26];
	mul.f32 	%f293, %f481, %f674;
	fma.rn.f32 	%f294, %f482, %f289, %f293;
	mul.f32 	%f295, %f481, %f673;
	fma.rn.f32 	%f296, %f482, %f290, %f295;
	mul.f32 	%f297, %f481, %f672;
	fma.rn.f32 	%f298, %f482, %f291, %f297;
	mul.f32 	%f299, %f481, %f671;
	fma.rn.f32 	%f300, %f482, %f292, %f299;
	st.global.v4.f32 	[%rd26], {%f294, %f296, %f298, %f300};
	add.s32 	%r68, %r67, %r17;
	cvt.s64.s32 	%rd27, %r68;
	add.s64 	%rd28, %rd21, %rd27;
	shl.b64 	%rd29, %rd28, 2;
	add.s64 	%rd30, %rd22, %rd29;
	ld.global.v4.f32 	{%f301, %f302, %f303, %f304}, [%rd30];
	mul.f32 	%f305, %f481, %f666;
	fma.rn.f32 	%f306, %f482, %f301, %f305;
	mul.f32 	%f307, %f481, %f665;
	fma.rn.f32 	%f308, %f482, %f302, %f307;
	mul.f32 	%f309, %f481, %f664;
	fma.rn.f32 	%f310, %f482, %f303, %f309;
	mul.f32 	%f311, %f481, %f663;
	fma.rn.f32 	%f312, %f482, %f304, %f311;
	st.global.v4.f32 	[%rd30], {%f306, %f308, %f310, %f312};
	add.s32 	%r69, %r68, %r17;
	cvt.s64.s32 	%rd31, %r69;
	add.s64 	%rd32, %rd21, %rd31;
	shl.b64 	%rd33, %rd32, 2;
	add.s64 	%rd34, %rd22, %rd33;
	ld.global.v4.f32 	{%f313, %f314, %f315, %f316}, [%rd34];
	mul.f32 	%f317, %f481, %f658;
	fma.rn.f32 	%f318, %f482, %f313, %f317;
	mul.f32 	%f319, %f481, %f657;
	fma.rn.f32 	%f320, %f482, %f314, %f319;
	mul.f32 	%f321, %f481, %f656;
	fma.rn.f32 	%f322, %f482, %f315, %f321;
	mul.f32 	%f323, %f481, %f655;
	fma.rn.f32 	%f324, %f482, %f316, %f323;
	st.global.v4.f32 	[%rd34], {%f318, %f320, %f322, %f324};
	add.s32 	%r70, %r69, %r17;
	cvt.s64.s32 	%rd35, %r70;
	add.s64 	%rd36, %rd21, %rd35;
	shl.b64 	%rd37, %rd36, 2;
	add.s64 	%rd38, %rd22, %rd37;
	ld.global.v4.f32 	{%f325, %f326, %f327, %f328}, [%rd38];
	mul.f32 	%f329, %f481, %f650;
	fma.rn.f32 	%f330, %f482, %f325, %f329;
	mul.f32 	%f331, %f481, %f649;
	fma.rn.f32 	%f332, %f482, %f326, %f331;
	mul.f32 	%f333, %f481, %f648;
	fma.rn.f32 	%f334, %f482, %f327, %f333;
	mul.f32 	%f335, %f481, %f647;
	fma.rn.f32 	%f336, %f482, %f328, %f335;
	st.global.v4.f32 	[%rd38], {%f330, %f332, %f334, %f336};
	ld.global.v4.f32 	{%f337, %f338, %f339, %f340}, [%rd26+128];
	mul.f32 	%f341, %f481, %f670;
	fma.rn.f32 	%f342, %f482, %f337, %f341;
	mul.f32 	%f343, %f481, %f669;
	fma.rn.f32 	%f344, %f482, %f338, %f343;
	mul.f32 	%f345, %f481, %f668;
	fma.rn.f32 	%f346, %f482, %f339, %f345;
	mul.f32 	%f347, %f481, %f667;
	fma.rn.f32 	%f348, %f482, %f340, %f347;
	st.global.v4.f32 	[%rd26+128], {%f342, %f344, %f346, %f348};
	ld.global.v4.f32 	{%f349, %f350, %f351, %f352}, [%rd30+128];
	mul.f32 	%f353, %f481, %f662;
	fma.rn.f32 	%f354, %f482, %f349, %f353;
	mul.f32 	%f355, %f481, %f661;
	fma.rn.f32 	%f356, %f482, %f350, %f355;
	mul.f32 	%f357, %f481, %f660;
	fma.rn.f32 	%f358, %f482, %f351, %f357;
	mul.f32 	%f359, %f481, %f659;
	fma.rn.f32 	%f360, %f482, %f352, %f359;
	st.global.v4.f32 	[%rd30+128], {%f354, %f356, %f358, %f360};
	ld.global.v4.f32 	{%f361, %f362, %f363, %f364}, [%rd34+128];
	mul.f32 	%f365, %f481, %f654;
	fma.rn.f32 	%f366, %f482, %f361, %f365;
	mul.f32 	%f367, %f481, %f653;
	fma.rn.f32 	%f368, %f482, %f362, %f367;
	mul.f32 	%f369, %f481, %f652;
	fma.rn.f32 	%f370, %f482, %f363, %f369;
	mul.f32 	%f371, %f481, %f651;
	fma.rn.f32 	%f372, %f482, %f364, %f371;
	st.global.v4.f32 	[%rd34+128], {%f366, %f368, %f370, %f372};
	ld.global.v4.f32 	{%f373, %f374, %f375, %f376}, [%rd38+128];
	mul.f32 	%f377, %f481, %f646;
	fma.rn.f32 	%f378, %f482, %f373, %f377;
	mul.f32 	%f379, %f481, %f645;
	fma.rn.f32 	%f380, %f482, %f374, %f379;
	mul.f32 	%f381, %f481, %f644;
	fma.rn.f32 	%f382, %f482, %f375, %f381;
	mul.f32 	%f383, %f481, %f643;
	fma.rn.f32 	%f384, %f482, %f376, %f383;
	st.global.v4.f32 	[%rd38+128], {%f378, %f380, %f382, %f384};
	mul.wide.s32 	%rd39, %r59, 4;
	add.s64 	%rd40, %rd26, %rd39;
	ld.global.v4.f32 	{%f385, %f386, %f387, %f388}, [%rd40];
	mul.f32 	%f389, %f481, %f642;
	fma.rn.f32 	%f390, %f482, %f385, %f389;
	mul.f32 	%f391, %f481, %f641;
	fma.rn.f32 	%f392, %f482, %f386, %f391;
	mul.f32 	%f393, %f481, %f640;
	fma.rn.f32 	%f394, %f482, %f387, %f393;
	mul.f32 	%f395, %f481, %f639;
	fma.rn.f32 	%f396, %f482, %f388, %f395;
	st.global.v4.f32 	[%rd40], {%f390, %f392, %f394, %f396};
	add.s64 	%rd41, %rd30, %rd39;
	ld.global.v4.f32 	{%f397, %f398, %f399, %f400}, [%rd41];
	mul.f32 	%f401, %f481, %f634;
	fma.rn.f32 	%f402, %f482, %f397, %f401;
	mul.f32 	%f403, %f481, %f633;
	fma.rn.f32 	%f404, %f482, %f398, %f403;
	mul.f32 	%f405, %f481, %f632;
	fma.rn.f32 	%f406, %f482, %f399, %f405;
	mul.f32 	%f407, %f481, %f631;
	fma.rn.f32 	%f408, %f482, %f400, %f407;
	st.global.v4.f32 	[%rd41], {%f402, %f404, %f406, %f408};
	add.s64 	%rd42, %rd34, %rd39;
	ld.global.v4.f32 	{%f409, %f410, %f411, %f412}, [%rd42];
	mul.f32 	%f413, %f481, %f626;
	fma.rn.f32 	%f414, %f482, %f409, %f413;
	mul.f32 	%f415, %f481, %f625;
	fma.rn.f32 	%f416, %f482, %f410, %f415;
	mul.f32 	%f417, %f481, %f624;
	fma.rn.f32 	%f418, %f482, %f411, %f417;
	mul.f32 	%f419, %f481, %f623;
	fma.rn.f32 	%f420, %f482, %f412, %f419;
	st.global.v4.f32 	[%rd42], {%f414, %f416, %f418, %f420};
	add.s64 	%rd43, %rd38, %rd39;
	ld.global.v4.f32 	{%f421, %f422, %f423, %f424}, [%rd43];
	mul.f32 	%f425, %f481, %f618;
	fma.rn.f32 	%f426, %f482, %f421, %f425;
	mul.f32 	%f427, %f481, %f617;
	fma.rn.f32 	%f428, %f482, %f422, %f427;
	mul.f32 	%f429, %f481, %f616;
	fma.rn.f32 	%f430, %f482, %f423, %f429;
	mul.f32 	%f431, %f481, %f615;
	fma.rn.f32 	%f432, %f482, %f424, %f431;
	st.global.v4.f32 	[%rd43], {%f426, %f428, %f430, %f432};
	ld.global.v4.f32 	{%f433, %f434, %f435, %f436}, [%rd40+128];
	mul.f32 	%f437, %f481, %f638;
	fma.rn.f32 	%f438, %f482, %f433, %f437;
	mul.f32 	%f439, %f481, %f637;
	fma.rn.f32 	%f440, %f482, %f434, %f439;
	mul.f32 	%f441, %f481, %f636;
	fma.rn.f32 	%f442, %f482, %f435, %f441;
	mul.f32 	%f443, %f481, %f635;
	fma.rn.f32 	%f444, %f482, %f436, %f443;
	st.global.v4.f32 	[%rd40+128], {%f438, %f440, %f442, %f444};
	ld.global.v4.f32 	{%f445, %f446, %f447, %f448}, [%rd41+128];
	mul.f32 	%f449, %f481, %f630;
	fma.rn.f32 	%f450, %f482, %f445, %f449;
	mul.f32 	%f451, %f481, %f629;
	fma.rn.f32 	%f452, %f482, %f446, %f451;
	mul.f32 	%f453, %f481, %f628;
	fma.rn.f32 	%f454, %f482, %f447, %f453;
	mul.f32 	%f455, %f481, %f627;
	fma.rn.f32 	%f456, %f482, %f448, %f455;
	st.global.v4.f32 	[%rd41+128], {%f450, %f452, %f454, %f456};
	ld.global.v4.f32 	{%f457, %f458, %f459, %f460}, [%rd42+128];
	mul.f32 	%f461, %f481, %f622;
	fma.rn.f32 	%f462, %f482, %f457, %f461;
	mul.f32 	%f463, %f481, %f621;
	fma.rn.f32 	%f464, %f482, %f458, %f463;
	mul.f32 	%f465, %f481, %f620;
	fma.rn.f32 	%f466, %f482, %f459, %f465;
	mul.f32 	%f467, %f481, %f619;
	fma.rn.f32 	%f468, %f482, %f460, %f467;
	st.global.v4.f32 	[%rd42+128], {%f462, %f464, %f466, %f468};
	ld.global.v4.f32 	{%f469, %f470, %f471, %f472}, [%rd43+128];
	mul.f32 	%f473, %f481, %f614;
	fma.rn.f32 	%f474, %f482, %f469, %f473;
	mul.f32 	%f475, %f481, %f613;
	fma.rn.f32 	%f476, %f482, %f470, %f475;
	mul.f32 	%f477, %f481, %f612;
	fma.rn.f32 	%f478, %f482, %f471, %f477;
	mul.f32 	%f479, %f481, %f611;
	fma.rn.f32 	%f480, %f482, %f472, %f479;
	st.global.v4.f32 	[%rd43+128], {%f474, %f476, %f478, %f480};
	ret;

}


// ===== COMPILED SASS (sm_100) =====

	.target	sm_100

	.elftype	@"ET_EXEC"


//--------------------- .note.nv.tkinfo           --------------------------
	.section	.note.nv.tkinfo,"",@"SHT_NOTE"
	.sectionflags	@"SHF_NOTE_NV_TKINFO"
	.tkinfo
        /*0018*/ 	.word	0x00000002
        /*0030*/ 	.string	""
        /*0030*/ 	.string	"ptxas"
        /*0030*/ 	.string	"Cuda compilation tools, release 13.0, V13.0.88"
        /*0030*/ 	.string	"Build cuda_13.0.r13.0/compiler.36424714_0"
        /*0030*/ 	.string	"-arch sm_100 -m 64 "



//--------------------- .note.nv.cuinfo           --------------------------
	.section	.note.nv.cuinfo,"",@"SHT_NOTE"
	.sectionflags	@"SHF_NOTE_NV_CUINFO"
        /*0018*/ 	.short	0x0002
        /*001a*/ 	.short	0x0064
        /*001c*/ 	.short	0x0082
	.zero		2


//--------------------- .nv.info                  --------------------------
	.section	.nv.info,"",@"SHT_CUDA_INFO"
	.align	4


	//----- nvinfo : EIATTR_REGCOUNT
	.align		4
        /*0000*/ 	.byte	0x04, 0x2f
        /*0002*/ 	.short	(.L_1 - .L_0)
	.align		4
.L_0:
        /*0004*/ 	.word	index@(_Z28sgemm_warptiling_coordinatediiifPfS_fS_)
        /*0008*/ 	.word	0x0000005a


	//----- nvinfo : EIATTR_FRAME_SIZE
	.align		4
.L_1:
        /*000c*/ 	.byte	0x04, 0x11
        /*000e*/ 	.short	(.L_3 - .L_2)
	.align		4
.L_2:
        /*0010*/ 	.word	index@(_Z28sgemm_warptiling_coordinatediiifPfS_fS_)
        /*0014*/ 	.word	0x00000000


	//----- nvinfo : EIATTR_MIN_STACK_SIZE
	.align		4
.L_3:
        /*0018*/ 	.byte	0x04, 0x12
        /*001a*/ 	.short	(.L_5 - .L_4)
	.align		4
.L_4:
        /*001c*/ 	.word	index@(_Z28sgemm_warptiling_coordinatediiifPfS_fS_)
        /*0020*/ 	.word	0x00000000
.L_5:


//--------------------- .nv.compat                --------------------------
	.section	.nv.compat,"",@"SHT_CUDA_COMPAT_INFO"
	.align	4
        /*0000*/ 	.byte	0x02, 0x09, 0x00, 0x00, 0x02, 0x02, 0x01, 0x00, 0x02, 0x05, 0x05, 0x00, 0x03, 0x07, 0x01, 0x01
        /*0010*/ 	.byte	0x02, 0x03, 0x00, 0x00, 0x02, 0x06, 0x01, 0x00, 0x04, 0x0b, 0x08, 0x00, 0x09, 0x00, 0x00, 0x00
        /*0020*/ 	.byte	0x00, 0x00, 0x00, 0x00


//--------------------- .nv.info._Z28sgemm_warptiling_coordinatediiifPfS_fS_ --------------------------
	.section	.nv.info._Z28sgemm_warptiling_coordinatediiifPfS_fS_,"",@"SHT_CUDA_INFO"
	.sectionflags	@""
	.align	4


	//----- nvinfo : EIATTR_CUDA_API_VERSION
	.align		4
        /*0000*/ 	.byte	0x04, 0x37
        /*0002*/ 	.short	(.L_7 - .L_6)
.L_6:
        /*0004*/ 	.word	0x00000082


	//----- nvinfo : EIATTR_KPARAM_INFO
	.align		4
.L_7:
        /*0008*/ 	.byte	0x04, 0x17
        /*000a*/ 	.short	(.L_9 - .L_8)
.L_8:
        /*000c*/ 	.word	0x00000000
        /*0010*/ 	.short	0x0007
        /*0012*/ 	.short	0x0028
        /*0014*/ 	.byte	0x00, 0xf5, 0x21, 0x00


	//----- nvinfo : EIATTR_KPARAM_INFO
	.align		4
.L_9:
        /*0018*/ 	.byte	0x04, 0x17
        /*001a*/ 	.short	(.L_11 - .L_10)
.L_10:
        /*001c*/ 	.word	0x00000000
        /*0020*/ 	.short	0x0006
        /*0022*/ 	.short	0x0020
        /*0024*/ 	.byte	0x00, 0xf0, 0x11, 0x00


	//----- nvinfo : EIATTR_KPARAM_INFO
	.align		4
.L_11:
        /*0028*/ 	.byte	0x04, 0x17
        /*002a*/ 	.short	(.L_13 - .L_12)
.L_12:
        /*002c*/ 	.word	0x00000000
        /*0030*/ 	.short	0x0005
        /*0032*/ 	.short	0x0018
        /*0034*/ 	.byte	0x00, 0xf5, 0x21, 0x00


	//----- nvinfo : EIATTR_KPARAM_INFO
	.align		4
.L_13:
        /*0038*/ 	.byte	0x04, 0x17
        /*003a*/ 	.short	(.L_15 - .L_14)
.L_14:
        /*003c*/ 	.word	0x00000000
        /*0040*/ 	.short	0x0004
        /*0042*/ 	.short	0x0010
        /*0044*/ 	.byte	0x00, 0xf5, 0x21, 0x00


	//----- nvinfo : EIATTR_KPARAM_INFO
	.align		4
.L_15:
        /*0048*/ 	.byte	0x04, 0x17
        /*004a*/ 	.short	(.L_17 - .L_16)
.L_16:
        /*004c*/ 	.word	0x00000000
        /*0050*/ 	.short	0x0003
        /*0052*/ 	.short	0x000c
        /*0054*/ 	.byte	0x00, 0xf0, 0x11, 0x00


	//----- nvinfo : EIATTR_KPARAM_INFO
	.align		4
.L_17:
        /*0058*/ 	.byte	0x04, 0x17
        /*005a*/ 	.short	(.L_19 - .L_18)
.L_18:
        /*005c*/ 	.word	0x00000000
        /*0060*/ 	.short	0x0002
        /*0062*/ 	.short	0x0008
        /*0064*/ 	.byte	0x00, 0xf0, 0x11, 0x00


	//----- nvinfo : EIATTR_KPARAM_INFO
	.align		4
.L_19:
        /*0068*/ 	.byte	0x04, 0x17
        /*006a*/ 	.short	(.L_21 - .L_20)
.L_20:
        /*006c*/ 	.word	0x00000000
        /*0070*/ 	.short	0x0001
        /*0072*/ 	.short	0x0004
        /*0074*/ 	.byte	0x00, 0xf0, 0x11, 0x00


	//----- nvinfo : EIATTR_KPARAM_INFO
	.align		4
.L_21:
        /*0078*/ 	.byte	0x04, 0x17
        /*007a*/ 	.short	(.L_23 - .L_22)
.L_22:
        /*007c*/ 	.word	0x00000000
        /*0080*/ 	.short	0x0000
        /*0082*/ 	.short	0x0000
        /*0084*/ 	.byte	0x00, 0xf0, 0x11, 0x00


	//----- nvinfo : EIATTR_SPARSE_MMA_MASK
	.align		4
.L_23:
        /*0088*/ 	.byte	0x03, 0x50
        /*008a*/ 	.short	0x0000


	//----- nvinfo : EIATTR_MAXREG_COUNT
	.align		4
        /*008c*/ 	.byte	0x03, 0x1b
        /*008e*/ 	.short	0x00ff


	//----- nvinfo : EIATTR_NUM_BARRIERS
	.align		4
        /*0090*/ 	.byte	0x02, 0x4c
        /*0092*/ 	.byte	0x01
	.zero		1


	//----- nvinfo : EIATTR_MERCURY_ISA_VERSION
	.align		4
        /*0094*/ 	.byte	0x03, 0x5f
        /*0096*/ 	.short	0x0101


	//----- nvinfo : EIATTR_VRC_CTA_INIT_COUNT
	.align		4
        /*0098*/ 	.byte	0x02, 0x4a
	.zero		1
	.zero		1


	//----- nvinfo : EIATTR_EXIT_INSTR_OFFSETS
	.align		4
        /*009c*/ 	.byte	0x04, 0x1c
        /*009e*/ 	.short	(.L_25 - .L_24)


	//   ....[0]....
.L_24:
        /*00a0*/ 	.word	0x000018a0


	//----- nvinfo : EIATTR_MAX_THREADS
	.align		4
.L_25:
        /*00a4*/ 	.byte	0x04, 0x05
        /*00a6*/ 	.short	(.L_27 - .L_26)
.L_26:
        /*00a8*/ 	.word	0x00000080
        /*00ac*/ 	.word	0x00000001
        /*00b0*/ 	.word	0x00000001


	//----- nvinfo : EIATTR_CBANK_PARAM_SIZE
	.align		4
.L_27:
        /*00b4*/ 	.byte	0x03, 0x19
        /*00b6*/ 	.short	0x0030


	//----- nvinfo : EIATTR_PARAM_CBANK
	.align		4
        /*00b8*/ 	.byte	0x04, 0x0a
        /*00ba*/ 	.short	(.L_29 - .L_28)
	.align		4
.L_28:
        /*00bc*/ 	.word	index@(.nv.constant0._Z28sgemm_warptiling_coordinatediiifPfS_fS_)
        /*00c0*/ 	.short	0x0380
        /*00c2*/ 	.short	0x0030


	//----- nvinfo : EIATTR_SW_WAR
	.align		4
.L_29:
        /*00c4*/ 	.byte	0x04, 0x36
        /*00c6*/ 	.short	(.L_31 - .L_30)
.L_30:
        /*00c8*/ 	.word	0x00000008
.L_31:


//--------------------- .nv.callgraph             --------------------------
	.section	.nv.callgraph,"",@"SHT_CUDA_CALLGRAPH"
	.align	4
	.sectionentsize	8
	.align		4
        /*0000*/ 	.word	0x00000000
	.align		4
        /*0004*/ 	.word	0xffffffff
	.align		4
        /*0008*/ 	.word	0x00000000
	.align		4
        /*000c*/ 	.word	0xfffffffe
	.align		4
        /*0010*/ 	.word	0x00000000
	.align		4
        /*0014*/ 	.word	0xfffffffd
	.align		4
        /*0018*/ 	.word	0x00000000
	.align		4
        /*001c*/ 	.word	0xfffffffc


//--------------------- .text._Z28sgemm_warptiling_coordinatediiifPfS_fS_ --------------------------
	.section	.text._Z28sgemm_warptiling_coordinatediiifPfS_fS_,"ax",@progbits
	.align	128
        .global         _Z28sgemm_warptiling_coordinatediiifPfS_fS_
        .type           _Z28sgemm_warptiling_coordinatediiifPfS_fS_,@function
        .size           _Z28sgemm_warptiling_coordinatediiifPfS_fS_,(.L_x_4 - _Z28sgemm_warptiling_coordinatediiifPfS_fS_)
        .other          _Z28sgemm_warptiling_coordinatediiifPfS_fS_,@"STO_CUDA_ENTRY STV_DEFAULT"
_Z28sgemm_warptiling_coordinatediiifPfS_fS_:
.text._Z28sgemm_warptiling_coordinatediiifPfS_fS_:
[----:B------:R-:W-:Y:S01]  /*0000*/  LDC R1, c[0x0][0x37c] ;  /* 0x0000df00ff017b82 */ /* 0x000fe20000000800 */
[----:B------:R-:W0:Y:S07]  /*0010*/  S2R R76, SR_TID.X ;  /* 0x00000000004c7919 */ /* 0x000e2e0000002100 */
[----:B------:R-:W1:Y:S01]  /*0020*/  S2UR UR8, SR_CTAID.Y ;  /* 0x00000000000879c3 */ /* 0x000e620000002600 */
[----:B------:R-:W2:Y:S01]  /*0030*/  LDCU UR11, c[0x0][0x388] ;  /* 0x00007100ff0b77ac */ /* 0x000ea20008000800 */
[----:B------:R-:W-:Y:S01]  /*0040*/  HFMA2 R79, -RZ, RZ, 0, 0 ;  /* 0x00000000ff4f7431 */ /* 0x000fe200000001ff */
[----:B------:R-:W-:Y:S01]  /*0050*/  CS2R R36, SRZ ;  /* 0x0000000000247805 */ /* 0x000fe2000001ff00 */
[----:B------:R-:W-:Y:S01]  /*0060*/  HFMA2 R87, -RZ, RZ, 0, 0 ;  /* 0x00000000ff577431 */ /* 0x000fe200000001ff */
[----:B------:R-:W3:Y:S01]  /*0070*/  LDCU UR10, c[0x0][0x384] ;  /* 0x00007080ff0a77ac */ /* 0x000ee20008000800 */
[----:B------:R-:W-:Y:S01]  /*0080*/  HFMA2 R83, -RZ, RZ, 0, 0 ;  /* 0x00000000ff537431 */ /* 0x000fe200000001ff */
[----:B------:R-:W-:Y:S01]  /*0090*/  CS2R R42, SRZ ;  /* 0x00000000002a7805 */ /* 0x000fe2000001ff00 */
[----:B------:R-:W4:Y:S01]  /*00a0*/  S2UR UR9, SR_CTAID.X ;  /* 0x00000000000979c3 */ /* 0x000f220000002500 */
[----:B------:R-:W5:Y:S01]  /*00b0*/  LDCU.128 UR4, c[0x0][0x390] ;  /* 0x00007200ff0477ac */ /* 0x000f620008000c00 */
[----:B------:R-:W-:-:S02]  /*00c0*/  CS2R R18, SRZ ;  /* 0x0000000000127805 */ /* 0x000fc4000001ff00 */
[----:B------:R-:W-:Y:S02]  /*00d0*/  CS2R R12, SRZ ;  /* 0x00000000000c7805 */ /* 0x000fe4000001ff00 */
[----:B------:R-:W-:Y:S02]  /*00e0*/  CS2R R10, SRZ ;  /* 0x00000000000a7805 */ /* 0x000fe4000001ff00 */
[----:B------:R-:W-:Y:S02]  /*00f0*/  CS2R R14, SRZ ;  /* 0x00000000000e7805 */ /* 0x000fe4000001ff00 */
[----:B------:R-:W-:Y:S02]  /*0100*/  CS2R R16, SRZ ;  /* 0x0000000000107805 */ /* 0x000fe4000001ff00 */
[----:B------:R-:W-:Y:S02]  /*0110*/  CS2R R4, SRZ ;  /* 0x0000000000047805 */ /* 0x000fe4000001ff00 */
[----:B------:R-:W-:-:S02]  /*0120*/  CS2R R6, SRZ ;  /* 0x0000000000067805 */ /* 0x000fc4000001ff00 */
[----:B------:R-:W-:Y:S02]  /*0130*/  CS2R R8, SRZ ;  /* 0x0000000000087805 */ /* 0x000fe4000001ff00 */
[----:B------:R-:W-:Y:S01]  /*0140*/  CS2R R40, SRZ ;  /* 0x0000000000287805 */ /* 0x000fe2000001ff00 */
[----:B--2---:R-:W-:Y:S01]  /*0150*/  UISETP.GE.AND UP0, UPT, UR11, 0x1, UPT ;  /* 0x000000010b00788c */ /* 0x004fe2000bf06270 */
[----:B------:R-:W-:Y:S02]  /*0160*/  CS2R R38, SRZ ;  /* 0x0000000000267805 */ /* 0x000fe4000001ff00 */
[----:B------:R-:W-:Y:S02]  /*0170*/  CS2R R44, SRZ ;  /* 0x00000000002c7805 */ /* 0x000fe4000001ff00 */
[----:B------:R-:W-:Y:S02]  /*0180*/  CS2R R50, SRZ ;  /* 0x0000000000327805 */ /* 0x000fe4000001ff00 */
[----:B------:R-:W-:Y:S01]  /*0190*/  CS2R R48, SRZ ;  /* 0x0000000000307805 */ /* 0x000fe2000001ff00 */
[----:B-1----:R-:W-:Y:S01]  /*01a0*/  USHF.L.U32 UR8, UR8, 0x6, URZ ;  /* 0x0000000608087899 */ /* 0x002fe200080006ff */
[----:B------:R-:W-:-:S02]  /*01b0*/  CS2R R46, SRZ ;  /* 0x00000000002e7805 */ /* 0x000fc4000001ff00 */
[----:B------:R-:W-:Y:S02]  /*01c0*/  CS2R R54, SRZ ;  /* 0x0000000000367805 */ /* 0x000fe4000001ff00 */
[----:B------:R-:W-:Y:S02]  /*01d0*/  CS2R R52, SRZ ;  /* 0x0000000000347805 */ /* 0x000fe4000001ff00 */
[----:B------:R-:W-:Y:S02]  /*01e0*/  CS2R R66, SRZ ;  /* 0x0000000000427805 */ /* 0x000fe4000001ff00 */
[----:B------:R-:W-:Y:S02]  /*01f0*/  CS2R R64, SRZ ;  /* 0x0000000000407805 */ /* 0x000fe4000001ff00 */
[----:B------:R-:W-:Y:S01]  /*0200*/  MOV R3, UR8 ;  /* 0x0000000800037c02 */ /* 0x000fe20008000f00 */
[----:B------:R-:W-:Y:S01]  /*0210*/  UIMAD UR8, UR8, UR11, URZ ;  /* 0x0000000b080872a4 */ /* 0x000fe2000f8e02ff */
[----:B0-----:R-:W-:Y:S01]  /*0220*/  SHF.R.U32.HI R84, RZ, 0x1, R76 ;  /* 0x00000001ff547819 */ /* 0x001fe2000001164c */
[----:B----4-:R-:W-:Y:S01]  /*0230*/  USHF.L.U32 UR9, UR9, 0x7, URZ ;  /* 0x0000000709097899 */ /* 0x010fe200080006ff */
[----:B------:R-:W-:-:S02]  /*0240*/  SHF.L.U32 R21, R76, 0x1, RZ ;  /* 0x000000014c157819 */ /* 0x000fc400000006ff */
[----:B------:R-:W-:Y:S02]  /*0250*/  CS2R R62, SRZ ;  /* 0x00000000003e7805 */ /* 0x000fe4000001ff00 */
[----:B------:R-:W-:Y:S02]  /*0260*/  LOP3.LUT R68, R3, 0x20, R84, 0xf8, !PT ;  /* 0x0000002003447812 */ /* 0x000fe400078ef854 */
[----:B------:R-:W-:Y:S02]  /*0270*/  CS2R R60, SRZ ;  /* 0x00000000003c7805 */ /* 0x000fe4000001ff00 */
[----:B------:R-:W-:Y:S02]  /*0280*/  CS2R R58, SRZ ;  /* 0x00000000003a7805 */ /* 0x000fe4000001ff00 */
[----:B------:R-:W-:Y:S02]  /*0290*/  MOV R0, UR9 ;  /* 0x0000000900007c02 */ /* 0x000fe40008000f00 */
[----:B------:R-:W-:-:S02]  /*02a0*/  CS2R R56, SRZ ;  /* 0x0000000000387805 */ /* 0x000fc4000001ff00 */
[----:B------:R-:W-:Y:S02]  /*02b0*/  MOV R77, RZ ;  /* 0x000000ff004d7202 */ /* 0x000fe40000000f00 */
[----:B------:R-:W-:Y:S02]  /*02c0*/  CS2R R74, SRZ ;  /* 0x00000000004a7805 */ /* 0x000fe4000001ff00 */
[----:B------:R-:W-:Y:S01]  /*02d0*/  LOP3.LUT R3, R0, 0x40, R21, 0xf8, !PT ;  /* 0x0000004000037812 */ /* 0x000fe200078ef815 */
[----:B------:R-:W-:Y:S01]  /*02e0*/  HFMA2 R0, -RZ, RZ, 0, 0 ;  /* 0x00000000ff007431 */ /* 0x000fe200000001ff */
[----:B------:R-:W-:Y:S02]  /*02f0*/  CS2R R72, SRZ ;  /* 0x0000000000487805 */ /* 0x000fe4000001ff00 */
[----:B------:R-:W-:Y:S02]  /*0300*/  CS2R R70, SRZ ;  /* 0x0000000000467805 */ /* 0x000fe4000001ff00 */
[----:B------:R-:W-:Y:S01]  /*0310*/  MOV R69, RZ ;  /* 0x000000ff00457202 */ /* 0x000fe20000000f00 */
[----:B---3--:R-:W-:Y:S01]  /*0320*/  IMAD R68, R68, UR10, R3 ;  /* 0x0000000a44447c24 */ /* 0x008fe2000f8e0203 */
[----:B------:R-:W-:-:S02]  /*0330*/  CS2R R2, SRZ ;  /* 0x0000000000027805 */ /* 0x000fc4000001ff00 */
[----:B------:R-:W-:Y:S01]  /*0340*/  MOV R85, RZ ;  /* 0x000000ff00557202 */ /* 0x000fe20000000f00 */
[----:B-----5:R-:W-:Y:S01]  /*0350*/  UIMAD.WIDE.U32 UR6, UR9, 0x4, UR6 ;  /* 0x00000004090678a5 */ /* 0x020fe2000f8e0006 */
[----:B------:R-:W-:Y:S01]  /*0360*/  MOV R81, RZ ;  /* 0x000000ff00517202 */ /* 0x000fe20000000f00 */
[----:B------:R-:W-:Y:S01]  /*0370*/  UIMAD.WIDE UR4, UR8, 0x4, UR4 ;  /* 0x00000004080478a5 */ /* 0x000fe2000f8e0204 */
[----:B------:R-:W0:Y:S01]  /*0380*/  LDCU.64 UR12, c[0x0][0x358] ;  /* 0x00006b00ff0c77ac */ /* 0x000e220008000a00 */
[----:B------:R-:W-:Y:S10]  /*0390*/  BRA.U !UP0, `(.L_x_0) ;  /* 0x0000000908287547 */ /* 0x000ff4000b800000 */
[----:B------:R-:W1:Y:S01]  /*03a0*/  S2R R27, SR_CgaCtaId ;  /* 0x00000000001b7919 */ /* 0x000e620000008800 */
[--C-:B------:R-:W-:Y:S01]  /*03b0*/  SHF.R.U32.HI R20, RZ, 0x3, R76.reuse ;  /* 0x00000003ff147819 */ /* 0x100fe2000001164c */
[----:B------:R-:W-:Y:S01]  /*03c0*/  UMOV UR8, UR4 ;  /* 0x0000000400087c82 */ /* 0x000fe20008000000 */
[----:B------:R-:W-:Y:S01]  /*03d0*/  SHF.L.U32 R25, R76, 0x4, RZ ;  /* 0x000000044c197819 */ /* 0x000fe200000006ff */
[----:B------:R-:W-:Y:S01]  /*03e0*/  UMOV UR9, UR5 ;  /* 0x0000000500097c82 */ /* 0x000fe20008000000 */
[----:B------:R-:W-:Y:S01]  /*03f0*/  SHF.R.U32.HI R82, RZ, 0x5, R76 ;  /* 0x00000005ff527819 */ /* 0x000fe2000001164c */
[----:B------:R-:W-:Y:S01]  /*0400*/  UMOV UR4, URZ ;  /* 0x000000ff00047c82 */ /* 0x000fe20008000000 */
[----:B------:R-:W-:Y:S02]  /*0410*/  MOV R22, 0x400 ;  /* 0x0000040000167802 */ /* 0x000fe40000000f00 */
[----:B------:R-:W-:Y:S02]  /*0420*/  LOP3.LUT R21, R21, 0x80, RZ, 0xc0, !PT ;  /* 0x0000008015157812 */ /* 0x000fe400078ec0ff */
[----:B------:R-:W-:-:S02]  /*0430*/  LOP3.LUT R20, R20, 0x3, RZ, 0xc0, !PT ;  /* 0x0000000314147812 */ /* 0x000fc400078ec0ff */
[----:B------:R-:W-:Y:S02]  /*0440*/  LOP3.LUT R25, R25, 0x70, RZ, 0xe2, !PT ;  /* 0x0000007019197812 */ /* 0x000fe400078ee2ff */
[----:B------:R-:W-:Y:S02]  /*0450*/  LOP3.LUT R24, R82, 0x1, RZ, 0xc0, !PT ;  /* 0x0000000152187812 */ /* 0x000fe400078ec0ff */
[----:B------:R-:W-:Y:S02]  /*0460*/  SHF.L.U32 R76, R76, 0x2, RZ ;  /* 0x000000024c4c7819 */ /* 0x000fe400000006ff */
[----:B------:R-:W-:Y:S02]  /*0470*/  IADD3 R26, PT, PT, R22, 0x800, RZ ;  /* 0x00000800161a7810 */ /* 0x000fe40007ffe0ff */
[----:B------:R-:W-:Y:S02]  /*0480*/  LEA R20, R20, R21, 0x4 ;  /* 0x0000001514147211 */ /* 0x000fe400078e20ff */
[----:B------:R-:W-:-:S02]  /*0490*/  LEA R24, R24, R25, 0x8 ;  /* 0x0000001918187211 */ /* 0x000fc400078e40ff */
[C---:B------:R-:W-:Y:S02]  /*04a0*/  LOP3.LUT R21, R76.reuse, 0x4, RZ, 0xc0, !PT ;  /* 0x000000044c157812 */ /* 0x040fe400078ec0ff */
[----:B------:R-:W-:Y:S02]  /*04b0*/  LOP3.LUT R23, R76, 0x7c, RZ, 0xc0, !PT ;  /* 0x0000007c4c177812 */ /* 0x000fe400078ec0ff */
[----:B------:R-:W-:Y:S01]  /*04c0*/  MOV R36, RZ ;  /* 0x000000ff00247202 */ /* 0x000fe20000000f00 */
[----:B------:R-:W-:Y:S01]  /*04d0*/  IMAD R84, R84, UR11, R21 ;  /* 0x0000000b54547c24 */ /* 0x000fe2000f8e0215 */
[C---:B-1----:R-:W-:Y:S01]  /*04e0*/  LEA R25, R27.reuse, R22, 0x18 ;  /* 0x000000161b197211 */ /* 0x042fe200078ec0ff */
[----:B------:R-:W-:Y:S01]  /*04f0*/  IMAD R82, R82, UR10, R23 ;  /* 0x0000000a52527c24 */ /* 0x000fe2000f8e0217 */
[----:B------:R-:W-:Y:S02]  /*0500*/  LEA R27, R27, R26, 0x18 ;  /* 0x0000001a1b1b7211 */ /* 0x000fe400078ec0ff */
[----:B------:R-:W-:-:S02]  /*0510*/  IADD3 R80, PT, PT, R20, R25, RZ ;  /* 0x0000001914507210 */ /* 0x000fc40007ffe0ff */
[----:B------:R-:W-:-:S07]  /*0520*/  IADD3 R78, PT, PT, R24, 0x80, R27 ;  /* 0x00000080184e7810 */ /* 0x000fce0007ffe01b */
.L_x_2:
[----:B------:R-:W1:Y:S01]  /*0530*/  LDCU UR10, c[0x0][0x384] ;  /* 0x00007080ff0a77ac */ /* 0x000e620008000800 */
[----:B------:R-:W-:Y:S01]  /*0540*/  HFMA2 R25, -RZ, RZ, 0, 2.384185791015625e-07 ;  /* 0x00000004ff197431 */ /* 0x000fe200000001ff */
[----:B------:R-:W-:Y:S02]  /*0550*/  MOV R20, UR8 ;  /* 0x0000000800147c02 */ /* 0x000fe40008000f00 */
[----:B------:R-:W-:Y:S02]  /*0560*/  MOV R21, UR9 ;  /* 0x0000000900157c02 */ /* 0x000fe40008000f00 */
[----:B------:R-:W-:Y:S01]  /*0570*/  MOV R29, 0x4 ;  /* 0x00000004001d7802 */ /* 0x000fe20000000f00 */
[----:B------:R-:W-:Y:S01]  /*0580*/  IMAD.WIDE.U32 R20, R84, 0x4, R20 ;  /* 0x0000000454147825 */ /* 0x000fe200078e0014 */
[----:B-1----:R-:W-:-:S04]  /*0590*/  MOV R23, UR10 ;  /* 0x0000000a00177c02 */ /* 0x002fc80008000f00 */
[----:B------:R-:W-:Y:S01]  /*05a0*/  LEA R28, R23, R82, 0x2 ;  /* 0x00000052171c7211 */ /* 0x000fe200078e10ff */
[----:B------:R-:W-:Y:S01]  /*05b0*/  IMAD.WIDE R24, R82, R25, UR6 ;  /* 0x0000000652187e25 */ /* 0x000fe2000f8e0219 */
[----:B0-----:R-:W2:Y:S03]  /*05c0*/  LDG.E.128 R20, desc[UR12][R20.64] ;  /* 0x0000000c14147981 */ /* 0x001ea6000c1e1d00 */
[----:B------:R-:W-:Y:S02]  /*05d0*/  IMAD.WIDE R28, R28, R29, UR6 ;  /* 0x000000061c1c7e25 */ /* 0x000fe4000f8e021d */
[----:B------:R-:W3:Y:S04]  /*05e0*/  LDG.E.128 R24, desc[UR12][R24.64] ;  /* 0x0000000c18187981 */ /* 0x000ee8000c1e1d00 */
[----:B------:R-:W4:Y:S01]  /*05f0*/  LDG.E.128 R28, desc[UR12][R28.64] ;  /* 0x0000000c1c1c7981 */ /* 0x000f22000c1e1d00 */
[----:B------:R-:W0:Y:S01]  /*0600*/  S2UR UR11, SR_CgaCtaId ;  /* 0x00000000000b79c3 */ /* 0x000e220000008800 */
[----:B------:R-:W-:Y:S01]  /*0610*/  UMOV UR5, 0x400 ;  /* 0x0000040000057882 */ /* 0x000fe20000000000 */
[----:B------:R-:W-:Y:S01]  /*0620*/  UIADD3 UR4, UPT, UPT, UR4, 0x8, URZ ;  /* 0x0000000804047890 */ /* 0x000fe2000fffe0ff */
[----:B------:R-:W1:Y:S01]  /*0630*/  S2R R76, SR_TID.X ;  /* 0x00000000004c7919 */ /* 0x000e620000002100 */
[----:B------:R-:W-:Y:S01]  /*0640*/  MOV R86, R78 ;  /* 0x0000004e00567202 */ /* 0x000fe20000000f00 */
[----:B0-----:R-:W-:-:S02]  /*0650*/  ULEA UR14, UR11, UR5, 0x18 ;  /* 0x000000050b0e7291 */ /* 0x001fc4000f8ec0ff */
[----:B------:R-:W-:-:S04]  /*0660*/  UIADD3 UR5, UPT, UPT, UR5, 0x800, URZ ;  /* 0x0000080005057890 */ /* 0x000fc8000fffe0ff */
[----:B------:R-:W-:Y:S01]  /*0670*/  ULEA UR5, UR11, UR5, 0x18 ;  /* 0x000000050b057291 */ /* 0x000fe2000f8ec0ff */
[C---:B-1----:R-:W-:Y:S02]  /*0680*/  SHF.L.U32 R33, R76.reuse, 0x1, RZ ;  /* 0x000000014c217819 */ /* 0x042fe400000006ff */
[----:B------:R-:W-:-:S04]  /*0690*/  SHF.L.U32 R32, R76, 0xa, RZ ;  /* 0x0000000a4c207819 */ /* 0x000fc800000006ff */
[----:B------:R-:W-:Y:S02]  /*06a0*/  LOP3.LUT R32, R32, 0x4fc, R33, 0xc8, !PT ;  /* 0x000004fc20207812 */ /* 0x000fe400078ec821 */
[----:B------:R-:W-:Y:S02]  /*06b0*/  LEA R33, R76, UR5, 0x4 ;  /* 0x000000054c217c11 */ /* 0x000fe4000f8e20ff */
[----:B------:R-:W0:Y:S02]  /*06c0*/  LDCU UR5, c[0x0][0x388] ;  /* 0x00007100ff0577ac */ /* 0x000e240008000800 */
[----:B0-----:R-:W-:-:S03]  /*06d0*/  UISETP.GE.AND UP0, UPT, UR4, UR5, UPT ;  /* 0x000000050400728c */ /* 0x001fc6000bf06270 */
[----:B------:R-:W-:Y:S01]  /*06e0*/  UMOV UR5, 0x40 ;  /* 0x0000004000057882 */ /* 0x000fe20000000000 */
[----:B--2---:R0:W-:Y:S04]  /*06f0*/  STS [R32+UR14], R20 ;  /* 0x0000001420007988 */ /* 0x0041e8000800080e */
[----:B------:R0:W-:Y:S04]  /*0700*/  STS [R32+UR14+0x100], R21 ;  /* 0x0001001520007988 */ /* 0x0001e8000800080e */
[----:B------:R0:W-:Y:S04]  /*0710*/  STS [R32+UR14+0x200], R22 ;  /* 0x0002001620007988 */ /* 0x0001e8000800080e */
[----:B------:R0:W-:Y:S04]  /*0720*/  STS [R32+UR14+0x300], R23 ;  /* 0x0003001720007988 */ /* 0x0001e8000800080e */
[----:B---3--:R0:W-:Y:S04]  /*0730*/  STS.128 [R33], R24 ;  /* 0x0000001821007388 */ /* 0x0081e80000000c00 */
[----:B----4-:R0:W-:Y:S01]  /*0740*/  STS.128 [R33+0x800], R28 ;  /* 0x0008001c21007388 */ /* 0x0101e20000000c00 */
[----:B------:R-:W-:Y:S06]  /*0750*/  BAR.SYNC.DEFER_BLOCKING 0x0 ;  /* 0x0000000000007b1d */ /* 0x000fec0000010000 */
.L_x_1:
[----:B0-----:R-:W-:Y:S04]  /*0760*/  LDS.128 R20, [R80+UR5+-0x40] ;  /* 0xffffc00550147984 */ /* 0x001fe80008000c00 */
[----:B------:R-:W0:Y:S04]  /*0770*/  LDS.128 R24, [R86+-0x80] ;  /* 0xffff800056187984 */ /* 0x000e280000000c00 */
[----:B------:R-:W1:Y:S01]  /*0780*/  LDS.128 R28, [R80+UR5] ;  /* 0x00000005501c7984 */ /* 0x000e620008000c00 */
[----:B------:R-:W-:-:S03]  /*0790*/  UIADD3 UR5, UPT, UPT, UR5, 0x100, URZ ;  /* 0x0000010005057890 */ /* 0x000fc6000fffe0ff */
[----:B------:R2:W3:Y:S01]  /*07a0*/  LDS.128 R32, [R86] ;  /* 0x0000000056207984 */ /* 0x0004e20000000c00 */
[----:B------:R-:W-:Y:S01]  /*07b0*/  UISETP.NE.AND UP1, UPT, UR5, 0x840, UPT ;  /* 0x000008400500788c */ /* 0x000fe2000bf25270 */
[----:B--2---:R-:W-:Y:S01]  /*07c0*/  IADD3 R86, PT, PT, R86, 0x200, RZ ;  /* 0x0000020056567810 */ /* 0x004fe20007ffe0ff */
[----:B0-----:R-:W-:Y:S01]  /*07d0*/  FFMA R81, R20, R24, R81 ;  /* 0x0000001814517223 */ /* 0x001fe20000000051 */
[C---:B------:R-:W-:Y:S01]  /*07e0*/  FFMA R79, R24.reuse, R21, R79 ;  /* 0x00000015184f7223 */ /* 0x040fe2000000004f */
[C---:B------:R-:W-:Y:S01]  /*07f0*/  FFMA R71, R24.reuse, R22, R71 ;  /* 0x0000001618477223 */ /* 0x040fe20000000047 */
[----:B------:R-:W-:Y:S01]  /*0800*/  FFMA R60, R24, R23, R60 ;  /* 0x00000017183c7223 */ /* 0x000fe2000000003c */
[----:B-1----:R-:W-:Y:S01]  /*0810*/  FFMA R45, R28, R24, R45 ;  /* 0x000000181c2d7223 */ /* 0x002fe2000000002d */
[C---:B------:R-:W-:Y:S01]  /*0820*/  FFMA R38, R24.reuse, R29, R38 ;  /* 0x0000001d18267223 */ /* 0x040fe20000000026 */
[C---:B------:R-:W-:Y:S01]  /*0830*/  FFMA R39, R24.reuse, R30, R39 ;  /* 0x0000001e18277223 */ /* 0x040fe20000000027 */
[----:B------:R-:W-:Y:S01]  /*0840*/  FFMA R16, R24, R31, R16 ;  /* 0x0000001f18107223 */ /* 0x000fe20000000010 */
[-C--:B------:R-:W-:Y:S01]  /*0850*/  FFMA R83, R20, R25.reuse, R83 ;  /* 0x0000001914537223 */ /* 0x080fe20000000053 */
[-C--:B------:R-:W-:Y:S01]  /*0860*/  FFMA R70, R21, R25.reuse, R70 ;  /* 0x0000001915467223 */ /* 0x080fe20000000046 */
[-C--:B------:R-:W-:Y:S01]  /*0870*/  FFMA R73, R22, R25.reuse, R73 ;  /* 0x0000001916497223 */ /* 0x080fe20000000049 */
[-C--:B------:R-:W-:Y:S01]  /*0880*/  FFMA R62, R23, R25.reuse, R62 ;  /* 0x00000019173e7223 */ /* 0x080fe2000000003e */
[-C--:B------:R-:W-:Y:S01]  /*0890*/  FFMA R47, R28, R25.reuse, R47 ;  /* 0x000000191c2f7223 */ /* 0x080fe2000000002f */
[-C--:B------:R-:W-:Y:S01]  /*08a0*/  FFMA R40, R29, R25.reuse, R40 ;  /* 0x000000191d287223 */ /* 0x080fe20000000028 */
[-C--:B------:R-:W-:Y:S01]  /*08b0*/  FFMA R41, R30, R25.reuse, R41 ;  /* 0x000000191e297223 */ /* 0x080fe20000000029 */
        /* <DEDUP_REMOVED lines=17> */
[C---:B---3--:R-:W-:Y:S01]  /*09d0*/  FFMA R67, R20.reuse, R32, R67 ;  /* 0x0000002014437223 */ /* 0x048fe20000000043 */
[C---:B------:R-:W-:Y:S01]  /*09e0*/  FFMA R56, R20.reuse, R33, R56 ;  /* 0x0000002114387223 */ /* 0x040fe20000000038 */
[CC--:B------:R-:W-:Y:S01]  /*09f0*/  FFMA R69, R20.reuse, R34.reuse, R69 ;  /* 0x0000002214457223 */ /* 0x0c0fe20000000045 */
[----:B------:R-:W-:Y:S01]  /*0a00*/  FFMA R58, R20, R35, R58 ;  /* 0x00000023143a7223 */ /* 0x000fe2000000003a */
[C---:B------:R-:W-:Y:S01]  /*0a10*/  FFMA R63, R32.reuse, R21, R63 ;  /* 0x00000015203f7223 */ /* 0x040fe2000000003f */
[C---:B------:R-:W-:Y:S01]  /*0a20*/  FFMA R52, R21.reuse, R33, R52 ;  /* 0x0000002115347223 */ /* 0x040fe20000000034 */
[C---:B------:R-:W-:Y:S01]  /*0a30*/  FFMA R65, R21.reuse, R34, R65 ;  /* 0x0000002215417223 */ /* 0x040fe20000000041 */
[----:B------:R-:W-:Y:S01]  /*0a40*/  FFMA R54, R21, R35, R54 ;  /* 0x0000002315367223 */ /* 0x000fe20000000036 */
[----:B------:R-:W-:Y:S01]  /*0a50*/  FFMA R57, R32, R22, R57 ;  /* 0x0000001620397223 */ /* 0x000fe20000000039 */
[C---:B------:R-:W-:Y:S01]  /*0a60*/  FFMA R59, R22.reuse, R33, R59 ;  /* 0x00000021163b7223 */ /* 0x040fe2000000003b */
[CC--:B------:R-:W-:Y:S01]  /*0a70*/  FFMA R61, R22.reuse, R34.reuse, R61 ;  /* 0x00000022163d7223 */ /* 0x0c0fe2000000003d */
[----:B------:R-:W-:Y:S01]  /*0a80*/  FFMA R50, R22, R35, R50 ;  /* 0x0000002316327223 */ /* 0x000fe20000000032 */
[----:B------:R-:W-:Y:S01]  /*0a90*/  FFMA R53, R32, R23, R53 ;  /* 0x0000001720357223 */ /* 0x000fe20000000035 */
[C---:B------:R-:W-:Y:S01]  /*0aa0*/  FFMA R46, R23.reuse, R33, R46 ;  /* 0x00000021172e7223 */ /* 0x040fe2000000002e */
[C---:B------:R-:W-:Y:S01]  /*0ab0*/  FFMA R55, R23.reuse, R34, R55 ;  /* 0x0000002217377223 */ /* 0x040fe20000000037 */
[----:B------:R-:W-:Y:S01]  /*0ac0*/  FFMA R48, R23, R35, R48 ;  /* 0x0000002317307223 */ /* 0x000fe20000000030 */
[C---:B------:R-:W-:Y:S01]  /*0ad0*/  FFMA R17, R28.reuse, R32, R17 ;  /* 0x000000201c117223 */ /* 0x040fe20000000011 */
        /* <DEDUP_REMOVED lines=15> */
[----:B------:R-:W-:Y:S06]  /*0bd0*/  BRA.U UP1, `(.L_x_1) ;  /* 0xfffffff901e07547 */ /* 0x000fec000b83ffff */
[----:B------:R-:W-:Y:S01]  /*0be0*/  BAR.SYNC.DEFER_BLOCKING 0x0 ;  /* 0x0000000000007b1d */ /* 0x000fe20000010000 */
[----:B------:R-:W-:Y:S02]  /*0bf0*/  UIADD3 UR8, UP1, UPT, UR8, 0x20, URZ ;  /* 0x0000002008087890 */ /* 0x000fe4000ff3e0ff */
[----:B------:R-:W-:Y:S02]  /*0c00*/  USHF.L.U32 UR5, UR10, 0x3, URZ ;  /* 0x000000030a057899 */ /* 0x000fe400080006ff */
[----:B------:R-:W-:Y:S02]  /*0c10*/  UIADD3.X UR9, UPT, UPT, URZ, UR9, URZ, UP1, !UPT ;  /* 0x00000009ff097290 */ /* 0x000fe40008ffe4ff */
[----:B------:R-:W-:Y:S01]  /*0c20*/  UIMAD.WIDE UR6, UR5, 0x4, UR6 ;  /* 0x00000004050678a5 */ /* 0x000fe2000f8e0206 */
[----:B------:R-:W-:Y:S11]  /*0c30*/  BRA.U !UP0, `(.L_x_2) ;  /* 0xfffffff9083c7547 */ /* 0x000ff6000b83ffff */
.L_x_0:
[----:B------:R-:W-:Y:S01]  /*0c40*/  SHF.R.U32.HI R20, RZ, 0x3, R76 ;  /* 0x00000003ff147819 */ /* 0x000fe2000001164c */
[----:B------:R-:W1:Y:S01]  /*0c50*/  LDCU.64 UR4, c[0x0][0x3a8] ;  /* 0x00007500ff0477ac */ /* 0x000e620008000a00 */
[----:B------:R-:W-:Y:S02]  /*0c60*/  SHF.L.U32 R76, R76, 0x2, RZ ;  /* 0x000000024c4c7819 */ /* 0x000fe400000006ff */
[----:B------:R-:W-:Y:S01]  /*0c70*/  LOP3.LUT R20, R20, 0x3, RZ, 0xc0, !PT ;  /* 0x0000000314147812 */ /* 0x000fe200078ec0ff */
[----:B------:R-:W2:Y:S01]  /*0c80*/  LDCU UR6, c[0x0][0x38c] ;  /* 0x00007180ff0677ac */ /* 0x000ea20008000800 */
[----:B------:R-:W-:-:S03]  /*0c90*/  SHF.R.S32.HI R34, RZ, 0x1f, R68 ;  /* 0x0000001fff227819 */ /* 0x000fc60000011444 */
[----:B------:R-:W-:Y:S01]  /*0ca0*/  IMAD R21, R20, UR10, RZ ;  /* 0x0000000a14157c24 */ /* 0x000fe2000f8e02ff */
[----:B------:R-:W-:Y:S01]  /*0cb0*/  LOP3.LUT R20, R76, 0x1c, RZ, 0xc0, !PT ;  /* 0x0000001c4c147812 */ /* 0x000fe200078ec0ff */
[----:B------:R-:W3:Y:S03]  /*0cc0*/  LDCU UR7, c[0x0][0x3a0] ;  /* 0x00007400ff0777ac */ /* 0x000ee60008000800 */
[----:B------:R-:W-:-:S04]  /*0cd0*/  LEA R25, R21, R20, 0x2 ;  /* 0x0000001415197211 */ /* 0x000fc800078e10ff */
[----:B------:R-:W-:-:S04]  /*0ce0*/  IADD3 R20, P0, PT, R68, R25, RZ ;  /* 0x0000001944147210 */ /* 0x000fc80007f1e0ff */
[----:B------:R-:W-:Y:S02]  /*0cf0*/  LEA.HI.X.SX32 R21, R25, R34, 0x1, P0 ;  /* 0x0000002219157211 */ /* 0x000fe400000f0eff */
[----:B-1----:R-:W-:-:S04]  /*0d00*/  LEA R32, P0, R20, UR4, 0x2 ;  /* 0x0000000414207c11 */ /* 0x002fc8000f8010ff */
[----:B------:R-:W-:-:S05]  /*0d10*/  LEA.HI.X R33, R20, UR5, R21, 0x2, P0 ;  /* 0x0000000514217c11 */ /* 0x000fca00080f1415 */
[----:B0-----:R-:W3:Y:S01]  /*0d20*/  LDG.E.128 R20, desc[UR12][R32.64] ;  /* 0x0000000c20147981 */ /* 0x001ee2000c1e1d00 */
[----:B------:R-:W-:Y:S01]  /*0d30*/  IADD3 R29, PT, PT, R25, UR10, RZ ;  /* 0x0000000a191d7c10 */ /* 0x000fe2000fffe0ff */
[----:B--2---:R-:W-:Y:S01]  /*0d40*/  FMUL R81, R81, UR6 ;  /* 0x0000000651517c20 */ /* 0x004fe20008400000 */
[----:B------:R-:W-:Y:S01]  /*0d50*/  FMUL R85, R85, UR6 ;  /* 0x0000000655557c20 */ /* 0x000fe20008400000 */
[----:B------:R-:W-:Y:S01]  /*0d60*/  FMUL R26, R87, UR6 ;  /* 0x00000006571a7c20 */ /* 0x000fe20008400000 */
[----:B------:R-:W-:-:S04]  /*0d70*/  IADD3 R24, P0, PT, R68, R29, RZ ;  /* 0x0000001d44187210 */ /* 0x000fc80007f1e0ff */
[----:B------:R-:W-:Y:S02]  /*0d80*/  LEA.HI.X.SX32 R25, R29, R34, 0x1, P0 ;  /* 0x000000221d197211 */ /* 0x000fe400000f0eff */
[----:B------:R-:W-:-:S04]  /*0d90*/  LEA R30, P0, R24, UR4, 0x2 ;  /* 0x00000004181e7c11 */ /* 0x000fc8000f8010ff */
[----:B------:R-:W-:Y:S01]  /*0da0*/  LEA.HI.X R31, R24, UR5, R25, 0x2, P0 ;  /* 0x00000005181f7c11 */ /* 0x000fe200080f1419 */
[----:B------:R-:W-:Y:S01]  /*0db0*/  FMUL R24, R83, UR6 ;  /* 0x0000000653187c20 */ /* 0x000fe20008400000 */
[----:B---3--:R-:W-:-:S03]  /*0dc0*/  FFMA R20, R20, UR7, R81 ;  /* 0x0000000714147c23 */ /* 0x008fc60008000051 */
[----:B------:R-:W-:Y:S01]  /*0dd0*/  FFMA R21, R21, UR7, R24 ;  /* 0x0000000715157c23 */ /* 0x000fe20008000018 */
[----:B------:R-:W-:Y:S01]  /*0de0*/  FFMA R22, R22, UR7, R85 ;  /* 0x0000000716167c23 */ /* 0x000fe20008000055 */
[----:B------:R-:W-:-:S05]  /*0df0*/  FFMA R23, R23, UR7, R26 ;  /* 0x0000000717177c23 */ /* 0x000fca000800001a */
[----:B------:R0:W-:Y:S04]  /*0e00*/  STG.E.128 desc[UR12][R32.64], R20 ;  /* 0x0000001420007986 */ /* 0x0001e8000c101d0c */
[----:B------:R-:W2:Y:S01]  /*0e10*/  LDG.E.128 R24, desc[UR12][R30.64] ;  /* 0x0000000c1e187981 */ /* 0x000ea2000c1e1d00 */
[----:B------:R-:W-:Y:S01]  /*0e20*/  IADD3 R81, PT, PT, R29, UR10, RZ ;  /* 0x0000000a1d517c10 */ /* 0x000fe2000fffe0ff */
[----:B------:R-:W-:Y:S01]  /*0e30*/  FMUL R79, R79, UR6 ;  /* 0x000000064f4f7c20 */ /* 0x000fe20008400000 */
[----:B------:R-:W-:Y:S01]  /*0e40*/  FMUL R70, R70, UR6 ;  /* 0x0000000646467c20 */ /* 0x000fe20008400000 */
[----:B------:R-:W-:Y:S01]  /*0e50*/  FMUL R35, R72, UR6 ;  /* 0x0000000648237c20 */ /* 0x000fe20008400000 */
[----:B------:R-:W-:Y:S01]  /*0e60*/  IADD3 R29, P0, PT, R68, R81, RZ ;  /* 0x00000051441d7210 */ /* 0x000fe20007f1e0ff */
[----:B------:R-:W-:-:S03]  /*0e70*/  FMUL R74, R74, UR6 ;  /* 0x000000064a4a7c20 */ /* 0x000fc60008400000 */
[----:B------:R-:W-:Y:S02]  /*0e80*/  LEA.HI.X.SX32 R76, R81, R34, 0x1, P0 ;  /* 0x00000022514c7211 */ /* 0x000fe400000f0eff */
[----:B------:R-:W-:-:S04]  /*0e90*/  LEA R28, P0, R29, UR4, 0x2 ;  /* 0x000000041d1c7c11 */ /* 0x000fc8000f8010ff */
[----:B------:R-:W-:Y:S01]  /*0ea0*/  LEA.HI.X R29, R29, UR5, R76, 0x2, P0 ;  /* 0x000000051d1d7c11 */ /* 0x000fe200080f144c */
[----:B--2---:R-:W-:Y:S01]  /*0eb0*/  FFMA R24, R24, UR7, R79 ;  /* 0x0000000718187c23 */ /* 0x004fe2000800004f */
[----:B------:R-:W-:Y:S01]  /*0ec0*/  FFMA R25, R25, UR7, R70 ;  /* 0x0000000719197c23 */ /* 0x000fe20008000046 */
[----:B------:R-:W-:Y:S01]  /*0ed0*/  FFMA R26, R26, UR7, R35 ;  /* 0x000000071a1a7c23 */ /* 0x000fe20008000023 */
[----:B------:R-:W-:-:S05]  /*0ee0*/  FFMA R27, R27, UR7, R74 ;  /* 0x000000071b1b7c23 */ /* 0x000fca000800004a */
[----:B------:R1:W-:Y:S04]  /*0ef0*/  STG.E.128 desc[UR12][R30.64], R24 ;  /* 0x000000181e007986 */ /* 0x0003e8000c101d0c */
[----:B0-----:R-:W2:Y:S01]  /*0f00*/  LDG.E.128 R20, desc[UR12][R28.64] ;  /* 0x0000000c1c147981 */ /* 0x001ea2000c1e1d00 */
[----:B------:R-:W-:Y:S01]  /*0f10*/  IADD3 R81, PT, PT, R81, UR10, RZ ;  /* 0x0000000a51517c10 */ /* 0x000fe2000fffe0ff */
[----:B------:R-:W-:Y:S01]  /*0f20*/  FMUL R71, R71, UR6 ;  /* 0x0000000647477c20 */ /* 0x000fe20008400000 */
[----:B------:R-:W-:Y:S01]  /*0f30*/  FMUL R75, R75, UR6 ;  /* 0x000000064b4b7c20 */ /* 0x000fe20008400000 */
[----:B------:R-:W-:Y:S01]  /*0f40*/  FMUL R70, R77, UR6 ;  /* 0x000000064d467c20 */ /* 0x000fe20008400000 */
[----:B------:R-:W-:-:S04]  /*0f50*/  IADD3 R68, P0, PT, R68, R81, RZ ;  /* 0x0000005144447210 */ /* 0x000fc80007f1e0ff */
[----:B------:R-:W-:Y:S02]  /*0f60*/  LEA.HI.X.SX32 R81, R81, R34, 0x1, P0 ;  /* 0x0000002251517211 */ /* 0x000fe400000f0eff */
[----:B------:R-:W-:-:S04]  /*0f70*/  LEA R34, P0, R68, UR4, 0x2 ;  /* 0x0000000444227c11 */ /* 0x000fc8000f8010ff */
[----:B------:R-:W-:Y:S01]  /*0f80*/  LEA.HI.X R35, R68, UR5, R81, 0x2, P0 ;  /* 0x0000000544237c11 */ /* 0x000fe200080f1451 */
[----:B------:R-:W-:Y:S01]  /*0f90*/  FMUL R68, R73, UR6 ;  /* 0x0000000649447c20 */ /* 0x000fe20008400000 */
[----:B--2---:R-:W-:-:S03]  /*0fa0*/  FFMA R20, R20, UR7, R71 ;  /* 0x0000000714147c23 */ /* 0x004fc60008000047 */
[----:B------:R-:W-:Y:S01]  /*0fb0*/  FFMA R21, R21, UR7, R68 ;  /* 0x0000000715157c23 */ /* 0x000fe20008000044 */
[----:B------:R-:W-:Y:S01]  /*0fc0*/  FFMA R22, R22, UR7, R75 ;  /* 0x0000000716167c23 */ /* 0x000fe2000800004b */
[----:B------:R-:W-:-:S05]  /*0fd0*/  FFMA R23, R23, UR7, R70 ;  /* 0x0000000717177c23 */ /* 0x000fca0008000046 */
[----:B------:R0:W-:Y:S04]  /*0fe0*/  STG.E.128 desc[UR12][R28.64], R20 ;  /* 0x000000141c007986 */ /* 0x0001e8000c101d0c */
[----:B-1----:R-:W2:Y:S01]  /*0ff0*/  LDG.E.128 R24, desc[UR12][R34.64] ;  /* 0x0000000c22187981 */ /* 0x002ea2000c1e1d00 */
[----:B------:R-:W-:Y:S01]  /*1000*/  FMUL R71, R60, UR6 ;  /* 0x000000063c477c20 */ /* 0x000fe20008400000 */
[----:B------:R-:W-:Y:S01]  /*1010*/  FMUL R62, R62, UR6 ;  /* 0x000000063e3e7c20 */ /* 0x000fe20008400000 */
[----:B------:R-:W-:Y:S01]  /*1020*/  FMUL R73, R64, UR6 ;  /* 0x0000000640497c20 */ /* 0x000fe20008400000 */
[----:B------:R-:W-:Y:S01]  /*1030*/  FMUL R66, R66, UR6 ;  /* 0x0000000642427c20 */ /* 0x000fe20008400000 */
[----:B--2---:R-:W-:Y:S01]  /*1040*/  FFMA R24, R24, UR7, R71 ;  /* 0x0000000718187c23 */ /* 0x004fe20008000047 */
[----:B------:R-:W-:Y:S01]  /*1050*/  FFMA R25, R25, UR7, R62 ;  /* 0x0000000719197c23 */ /* 0x000fe2000800003e */
[----:B------:R-:W-:Y:S01]  /*1060*/  FFMA R26, R26, UR7, R73 ;  /* 0x000000071a1a7c23 */ /* 0x000fe20008000049 */
[----:B------:R-:W-:-:S05]  /*1070*/  FFMA R27, R27, UR7, R66 ;  /* 0x000000071b1b7c23 */ /* 0x000fca0008000042 */
[----:B------:R1:W-:Y:S04]  /*1080*/  STG.E.128 desc[UR12][R34.64], R24 ;  /* 0x0000001822007986 */ /* 0x0003e8000c101d0c */
[----:B0-----:R-:W2:Y:S01]  /*1090*/  LDG.E.128 R20, desc[UR12][R32.64+0x80] ;  /* 0x0000800c20147981 */ /* 0x001ea2000c1e1d00 */
        /* <DEDUP_REMOVED lines=30> */
[----:B------:R-:W-:Y:S01]  /*1280*/  USHF.L.U32 UR4, UR10, 0x4, URZ ;  /* 0x000000040a047899 */ /* 0x000fe200080006ff */
[----:B------:R-:W-:Y:S01]  /*1290*/  FMUL R53, R53, UR6 ;  /* 0x0000000635357c20 */ /* 0x000fe20008400000 */
[----:B------:R-:W-:Y:S01]  /*12a0*/  FMUL R46, R46, UR6 ;  /* 0x000000062e2e7c20 */ /* 0x000fe20008400000 */
[----:B------:R-:W-:Y:S01]  /*12b0*/  FMUL R55, R55, UR6 ;  /* 0x0000000637377c20 */ /* 0x000fe20008400000 */
[----:B------:R-:W-:Y:S02]  /*12c0*/  FMUL R48, R48, UR6 ;  /* 0x0000000630307c20 */ /* 0x000fe40008400000 */
[----:B------:R-:W-:-:S05]  /*12d0*/  MOV R57, UR4 ;  /* 0x0000000400397c02 */ /* 0x000fca0008000f00 */
[----:B------:R-:W-:-:S04]  /*12e0*/  IMAD.WIDE R32, R57, 0x4, R32 ;  /* 0x0000000439207825 */ /* 0x000fc800078e0220 */
        /* <DEDUP_REMOVED lines=10> */
[----:B------:R-:W-:-:S05]  /*1390*/  MOV R47, UR4 ;  /* 0x00000004002f7c02 */ /* 0x000fca0008000f00 */
[----:B------:R-:W-:-:S04]  /*13a0*/  IMAD.WIDE R30, R47, 0x4, R30 ;  /* 0x000000042f1e7825 */ /* 0x000fc800078e021e */
        /* <DEDUP_REMOVED lines=48> */
[----:B------:R-:W-:Y:S04]  /*16b0*/  STG.E.128 desc[UR12][R32.64+0x80], R20 ;  /* 0x0000801420007986 */ /* 0x000fe8000c101d0c */
        /* <DEDUP_REMOVED lines=10> */
[----:B------:R-:W2:Y:S01]  /*1760*/  LDG.E.128 R12, desc[UR12][R28.64+0x80] ;  /* 0x0000800c1c0c7981 */ /* 0x000ea2000c1e1d00 */
        /* <DEDUP_REMOVED lines=18> */
[----:B------:R-:W-:Y:S01]  /*1890*/  STG.E.128 desc[UR12][R34.64+0x80], R4 ;  /* 0x0000800422007986 */ /* 0x000fe2000c101d0c */
[----:B------:R-:W-:Y:S05]  /*18a0*/  EXIT ;  /* 0x000000000000794d */ /* 0x000fea0003800000 */
.L_x_3:
[----:B------:R-:W-:-:S00]  /*18b0*/  BRA `(.L_x_3) ;  /* 0xfffffffc00fc7947 */ /* 0x000fc0000383ffff */
[----:B------:R-:W-:-:S00]  /*18c0*/  NOP ;  /* 0x0000000000007918 */ /* 0x000fc00000000000 */
        /* <DEDUP_REMOVED lines=11> */
.L_x_4:


//--------------------- .nv.shared._Z28sgemm_warptiling_coordinatediiifPfS_fS_ --------------------------
	.section	.nv.shared._Z28sgemm_warptiling_coordinatediiifPfS_fS_,"aw",@nobits
	.sectionflags	@""
	.align	4
.nv.shared._Z28sgemm_warptiling_coordinatediiifPfS_fS_:
	.zero		7168


//--------------------- .nv.shared.reserved.0     --------------------------
	.section	.nv.shared.reserved.0,"aw",@nobits
	.weak		__nv_reservedSMEM_offset_0_alias
	.size		__nv_reservedSMEM_offset_0_alias, 0, 64
	.other		__nv_reservedSMEM_offset_0_alias,@"STO_CUDA_RESERVED_SHARED STV_DEFAULT"
__nv_reservedSMEM_offset_0_alias:
	.zero		0
	.zero		64


//--------------------- .nv.constant0._Z28sgemm_warptiling_coordinatediiifPfS_fS_ --------------------------
	.section	.nv.constant0._Z28sgemm_warptiling_coordinatediiifPfS_fS_,"a",@progbits
	.sectionflags	@""
	.align	4
.nv.constant0._Z28sgemm_warptiling_coordinatediiifPfS_fS_:
	.zero		944


//--------------------- SYMBOLS --------------------------

	.type		.nv.reservedSmem.offset0,@object
	.size		.nv.reservedSmem.offset0,0x4
	.type		.nv.reservedSmem.cap,@object
	.size		.nv.reservedSmem.cap,0x4
